	.headerflags	@"EF_CUDA_TEXMODE_UNIFIED EF_CUDA_64BIT_ADDRESS EF_CUDA_SM86 EF_CUDA_VIRTUAL_SM(EF_CUDA_SM86)"
	.elftype	@"ET_EXEC"


//--------------------- .nv.info                  --------------------------
	.section	.nv.info,"",@"SHT_CUDA_INFO"
	.align	4


	//----- nvinfo : EIATTR_REGCOUNT
	.align		4
        /*0000*/ 	.byte	0x04, 0x2f
        /*0002*/ 	.short	(.L_1 - .L_0)
	.align		4
.L_0:
        /*0004*/ 	.word	index@(triton_)
        /*0008*/ 	.word	0x00000028


	//----- nvinfo : EIATTR_MIN_STACK_SIZE
	.align		4
.L_1:
        /*000c*/ 	.byte	0x04, 0x12
        /*000e*/ 	.short	(.L_3 - .L_2)
	.align		4
.L_2:
        /*0010*/ 	.word	index@(triton_)
        /*0014*/ 	.word	0x00000000


	//----- nvinfo : EIATTR_FRAME_SIZE
	.align		4
.L_3:
        /*0018*/ 	.byte	0x04, 0x11
        /*001a*/ 	.short	(.L_5 - .L_4)
	.align		4
.L_4:
        /*001c*/ 	.word	index@(triton_)
        /*0020*/ 	.word	0x00000000


	//----- nvinfo : EIATTR_MIN_STACK_SIZE
	.align		4
.L_5:
        /*0024*/ 	.byte	0x04, 0x12
        /*0026*/ 	.short	(.L_7 - .L_6)
	.align		4
.L_6:
        /*0028*/ 	.word	index@(triton_)
        /*002c*/ 	.word	0x00000000
.L_7:


//--------------------- .nv.info.triton_          --------------------------
	.section	.nv.info.triton_,"",@"SHT_CUDA_INFO"
	.sectionflags	@""
	.align	4


	//----- nvinfo : EIATTR_CUDA_API_VERSION
	.align		4
        /*0000*/ 	.byte	0x04, 0x37
        /*0002*/ 	.short	(.L_9 - .L_8)
.L_8:
        /*0004*/ 	.word	0x0000007c


	//----- nvinfo : EIATTR_SW2861232_WAR
	.align		4
.L_9:
        /*0008*/ 	.byte	0x01, 0x35
	.zero		2


	//----- nvinfo : EIATTR_PARAM_CBANK
	.align		4
        /*000c*/ 	.byte	0x04, 0x0a
        /*000e*/ 	.short	(.L_11 - .L_10)
	.align		4
.L_10:
        /*0010*/ 	.word	index@(.nv.constant0.triton_)
        /*0014*/ 	.short	0x0160
        /*0016*/ 	.short	0x0058


	//----- nvinfo : EIATTR_CBANK_PARAM_SIZE
	.align		4
.L_11:
        /*0018*/ 	.byte	0x03, 0x19
        /*001a*/ 	.short	0x0058


	//----- nvinfo : EIATTR_KPARAM_INFO
	.align		4
        /*001c*/ 	.byte	0x04, 0x17
        /*001e*/ 	.short	(.L_13 - .L_12)
.L_12:
        /*0020*/ 	.word	0x00000000
        /*0024*/ 	.short	0x000a
        /*0026*/ 	.short	0x0050
        /*0028*/ 	.byte	0x00, 0xf4, 0x21, 0x00


	//----- nvinfo : EIATTR_KPARAM_INFO
	.align		4
.L_13:
        /*002c*/ 	.byte	0x04, 0x17
        /*002e*/ 	.short	(.L_15 - .L_14)
.L_14:
        /*0030*/ 	.word	0x00000000
        /*0034*/ 	.short	0x0009
        /*0036*/ 	.short	0x0048
        /*0038*/ 	.byte	0x00, 0xf0, 0x11, 0x00


	//----- nvinfo : EIATTR_KPARAM_INFO
	.align		4
.L_15:
        /*003c*/ 	.byte	0x04, 0x17
        /*003e*/ 	.short	(.L_17 - .L_16)
.L_16:
        /*0040*/ 	.word	0x00000000
        /*0044*/ 	.short	0x0008
        /*0046*/ 	.short	0x0040
        /*0048*/ 	.byte	0x00, 0xf4, 0x21, 0x00


	//----- nvinfo : EIATTR_KPARAM_INFO
	.align		4
.L_17:
        /*004c*/ 	.byte	0x04, 0x17
        /*004e*/ 	.short	(.L_19 - .L_18)
.L_18:
        /*0050*/ 	.word	0x00000000
        /*0054*/ 	.short	0x0007
        /*0056*/ 	.short	0x0038
        /*0058*/ 	.byte	0x00, 0xf4, 0x21, 0x00


	//----- nvinfo : EIATTR_KPARAM_INFO
	.align		4
.L_19:
        /*005c*/ 	.byte	0x04, 0x17
        /*005e*/ 	.short	(.L_21 - .L_20)
.L_20:
        /*0060*/ 	.word	0x00000000
        /*0064*/ 	.short	0x0006
        /*0066*/ 	.short	0x0030
        /*0068*/ 	.byte	0x00, 0xf4, 0x21, 0x00


	//----- nvinfo : EIATTR_KPARAM_INFO
	.align		4
.L_21:
        /*006c*/ 	.byte	0x04, 0x17
        /*006e*/ 	.short	(.L_23 - .L_22)
.L_22:
        /*0070*/ 	.word	0x00000000
        /*0074*/ 	.short	0x0005
        /*0076*/ 	.short	0x0028
        /*0078*/ 	.byte	0x00, 0xf4, 0x21, 0x00


	//----- nvinfo : EIATTR_KPARAM_INFO
	.align		4
.L_23:
        /*007c*/ 	.byte	0x04, 0x17
        /*007e*/ 	.short	(.L_25 - .L_24)
.L_24:
        /*0080*/ 	.word	0x00000000
        /*0084*/ 	.short	0x0004
        /*0086*/ 	.short	0x0020
        /*0088*/ 	.byte	0x00, 0xf4, 0x21, 0x00


	//----- nvinfo : EIATTR_KPARAM_INFO
	.align		4
.L_25:
        /*008c*/ 	.byte	0x04, 0x17
        /*008e*/ 	.short	(.L_27 - .L_26)
.L_26:
        /*0090*/ 	.word	0x00000000
        /*0094*/ 	.short	0x0003
        /*0096*/ 	.short	0x0018
        /*0098*/ 	.byte	0x00, 0xf4, 0x21, 0x00


	//----- nvinfo : EIATTR_KPARAM_INFO
	.align		4
.L_27:
        /*009c*/ 	.byte	0x04, 0x17
        /*009e*/ 	.short	(.L_29 - .L_28)
.L_28:
        /*00a0*/ 	.word	0x00000000
        /*00a4*/ 	.short	0x0002
        /*00a6*/ 	.short	0x0010
        /*00a8*/ 	.byte	0x00, 0xf4, 0x21, 0x00


	//----- nvinfo : EIATTR_KPARAM_INFO
	.align		4
.L_29:
        /*00ac*/ 	.byte	0x04, 0x17
        /*00ae*/ 	.short	(.L_31 - .L_30)
.L_30:
        /*00b0*/ 	.word	0x00000000
        /*00b4*/ 	.short	0x0001
        /*00b6*/ 	.short	0x0008
        /*00b8*/ 	.byte	0x00, 0xf4, 0x21, 0x00


	//----- nvinfo : EIATTR_KPARAM_INFO
	.align		4
.L_31:
        /*00bc*/ 	.byte	0x04, 0x17
        /*00be*/ 	.short	(.L_33 - .L_32)
.L_32:
        /*00c0*/ 	.word	0x00000000
        /*00c4*/ 	.short	0x0000
        /*00c6*/ 	.short	0x0000
        /*00c8*/ 	.byte	0x00, 0xf4, 0x21, 0x00


	//----- nvinfo : EIATTR_MAXREG_COUNT
	.align		4
.L_33:
        /*00cc*/ 	.byte	0x03, 0x1b
        /*00ce*/ 	.short	0x00ff


	//----- nvinfo : EIATTR_EXIT_INSTR_OFFSETS
	.align		4
        /*00d0*/ 	.byte	0x04, 0x1c
        /*00d2*/ 	.short	(.L_35 - .L_34)


	//   ....[0]....
.L_34:
        /*00d4*/ 	.word	0x00000a20


	//----- nvinfo : EIATTR_REQNTID
	.align		4
.L_35:
        /*00d8*/ 	.byte	0x04, 0x10
        /*00da*/ 	.short	(.L_37 - .L_36)
.L_36:
        /*00dc*/ 	.word	0x00000080
        /*00e0*/ 	.word	0x00000001
        /*00e4*/ 	.word	0x00000001
.L_37:


//--------------------- .nv.callgraph             --------------------------
	.section	.nv.callgraph,"",@"SHT_CUDA_CALLGRAPH"
	.align	4
	.sectionentsize	8
	.align		4
        /*0000*/ 	.word	0x00000000
	.align		4
        /*0004*/ 	.word	0xffffffff
	.align		4
        /*0008*/ 	.word	0x00000000
	.align		4
        /*000c*/ 	.word	0xfffffffe
	.align		4
        /*0010*/ 	.word	0x00000000
	.align		4
        /*0014*/ 	.word	0xfffffffd
	.align		4
        /*0018*/ 	.word	0x00000000
	.align		4
        /*001c*/ 	.word	0xfffffffc


//--------------------- .nv.rel.action            --------------------------
	.section	.nv.rel.action,"",@"SHT_CUDA_RELOCINFO"
	.align	8
	.sectionentsize	8
        /*0000*/ 	.byte	0x73, 0x00, 0x00, 0x00, 0x00, 0x00, 0x00, 0x00, 0x00, 0x00, 0x00, 0x11, 0x25, 0x00, 0x05, 0x36


//--------------------- .nv.constant0.triton_     --------------------------
	.section	.nv.constant0.triton_,"a",@progbits
	.sectionflags	@""
	.align	4
.nv.constant0.triton_:
	.zero		440


//--------------------- .text.triton_             --------------------------
	.section	.text.triton_,"ax",@progbits
	.sectioninfo	@"SHI_REGISTERS=40"
	.align	128
        .global         triton_
        .type           triton_,@function
        .size           triton_,(.L_x_1 - triton_)
        .other          triton_,@"STO_CUDA_ENTRY STV_DEFAULT"
triton_:
.text.triton_:
[----:B------:R-:W-:Y:S02]  /*0000*/  IMAD.MOV.U32 R1, RZ, RZ, c[0x0][0x28] ;  /* 0x00000a00ff017624 */ /* 0x000fe400078e00ff */
[----:B------:R-:W0:Y:S01]  /*0010*/  S2R R0, SR_TID.X ;  /* 0x0000000000007919 */ /* 0x000e220000002100 */
[----:B------:R-:W-:-:S03]  /*0020*/  ULDC.64 UR4, c[0x0][0x118] ;  /* 0x0000460000047ab9 */ /* 0x000fc60000000a00 */
[----:B------:R-:W1:Y:S01]  /*0030*/  S2R R3, SR_CTAID.X ;  /* 0x0000000000037919 */ /* 0x000e620000002500 */
[----:B0-----:R-:W-:-:S05]  /*0040*/  IMAD.SHL.U32 R0, R0, 0x8, RZ ;  /* 0x0000000800007824 */ /* 0x001fca00078e00ff */
[----:B------:R-:W-:-:S04]  /*0050*/  LOP3.LUT R0, R0, 0x3f8, RZ, 0xc0, !PT ;  /* 0x000003f800007812 */ /* 0x000fc800078ec0ff */
[----:B-1----:R-:W-:Y:S01]  /*0060*/  LEA R3, R3, R0, 0xa ;  /* 0x0000000003037211 */ /* 0x002fe200078e50ff */
[----:B------:R-:W-:-:S04]  /*0070*/  IMAD.MOV.U32 R0, RZ, RZ, 0x2 ;  /* 0x00000002ff007424 */ /* 0x000fc800078e00ff */
[----:B------:R-:W-:-:S05]  /*0080*/  IMAD.HI R2, R3, 0x2aaaaaab, RZ ;  /* 0x2aaaaaab03027827 */ /* 0x000fca00078e02ff */
[----:B------:R-:W-:-:S04]  /*0090*/  SHF.R.U32.HI R5, RZ, 0x1f, R2 ;  /* 0x0000001fff057819 */ /* 0x000fc80000011602 */
[----:B------:R-:W-:-:S05]  /*00a0*/  LEA.HI.SX32 R5, R2, R5, 0x17 ;  /* 0x0000000502057211 */ /* 0x000fca00078fbaff */
[----:B------:R-:W-:-:S06]  /*00b0*/  IMAD.WIDE R16, R5, R0, c[0x0][0x180] ;  /* 0x0000600005107625 */ /* 0x000fcc00078e0200 */
[----:B------:R-:W2:Y:S01]  /*00c0*/  LDG.E.EL.U16 R16, [R16.64] ;  /* 0x0000000410107981 */ /* 0x000ea2000c2e1500 */
[----:B------:R-:W-:-:S05]  /*00d0*/  IMAD.WIDE R18, R5, R0, c[0x0][0x188] ;  /* 0x0000620005127625 */ /* 0x000fca00078e0200 */
[----:B------:R0:W3:Y:S01]  /*00e0*/  LDG.E.EL.U16 R2, [R18.64] ;  /* 0x0000000412027981 */ /* 0x0000e2000c2e1500 */
[----:B------:R-:W-:Y:S02]  /*00f0*/  IMAD.MOV.U32 R32, RZ, RZ, 0x4 ;  /* 0x00000004ff207424 */ /* 0x000fe400078e00ff */
[----:B------:R-:W-:Y:S02]  /*0100*/  IMAD R21, R5, -0xc00, R3 ;  /* 0xfffff40005157824 */ /* 0x000fe400078e0203 */
[----:B------:R-:W-:-:S04]  /*0110*/  IMAD.WIDE R28, R3, R32, c[0x0][0x178] ;  /* 0x00005e00031c7625 */ /* 0x000fc800078e0220 */
[CC--:B------:R-:W-:Y:S01]  /*0120*/  IMAD.WIDE R8, R21.reuse, R0.reuse, c[0x0][0x190] ;  /* 0x0000640015087625 */ /* 0x0c0fe200078e0200 */
[----:B------:R-:W4:Y:S03]  /*0130*/  LDG.E.128 R4, [R28.64] ;  /* 0x000000041c047981 */ /* 0x000f26000c1e1d00 */
[CC--:B------:R-:W-:Y:S02]  /*0140*/  IMAD.WIDE R12, R21.reuse, R0.reuse, c[0x0][0x198] ;  /* 0x00006600150c7625 */ /* 0x0c0fe400078e0200 */
[----:B------:R-:W5:Y:S04]  /*0150*/  LDG.E.EL.128 R8, [R8.64] ;  /* 0x0000000408087981 */ /* 0x000f68000c2e1d00 */
[----:B------:R-:W4:Y:S01]  /*0160*/  LDG.E.EL.128 R12, [R12.64] ;  /* 0x000000040c0c7981 */ /* 0x000f22000c2e1d00 */
[----:B------:R-:W-:Y:S01]  /*0170*/  IADD3 R21, R21, 0x1800, RZ ;  /* 0x0000180015157810 */ /* 0x000fe20007ffe0ff */
[C---:B------:R-:W-:Y:S01]  /*0180*/  IMAD.WIDE R24, R3.reuse, R0, c[0x0][0x160] ;  /* 0x0000580003187625 */ /* 0x040fe200078e0200 */
[----:B------:R-:W-:-:S05]  /*0190*/  IADD3 R33, R3, 0x4, RZ ;  /* 0x0000000403217810 */ /* 0x000fca0007ffe0ff */
[----:B------:R-:W4:Y:S01]  /*01a0*/  LDG.E.128 R24, [R24.64] ;  /* 0x0000000418187981 */ /* 0x000f22000c1e1d00 */
[----:B--2---:R-:W-:-:S04]  /*01b0*/  SHF.L.U32 R17, R16, 0x10, RZ ;  /* 0x0000001010117819 */ /* 0x004fc800000006ff */
[----:B------:R-:W-:-:S04]  /*01c0*/  FSETP.GE.AND P0, PT, R17, RZ, PT ;  /* 0x000000ff1100720b */ /* 0x000fc80003f06000 */
[----:B0-----:R-:W-:Y:S01]  /*01d0*/  SEL R18, R16, RZ, !P0 ;  /* 0x000000ff10127207 */ /* 0x001fe20004000000 */
[----:B---3--:R-:W-:-:S04]  /*01e0*/  IMAD.U32 R19, R2, 0x10000, RZ ;  /* 0x0001000002137824 */ /* 0x008fc800078e00ff */
[----:B------:R-:W-:Y:S01]  /*01f0*/  IMAD.U32 R18, R18, 0x10000, RZ ;  /* 0x0001000012127824 */ /* 0x000fe200078e00ff */
[----:B------:R-:W-:Y:S02]  /*0200*/  FSETP.GTU.AND P2, PT, R19, RZ, PT ;  /* 0x000000ff1300720b */ /* 0x000fe40003f4c000 */
[----:B------:R-:W-:Y:S01]  /*0210*/  FSETP.GE.AND P0, PT, R17, RZ, PT ;  /* 0x000000ff1100720b */ /* 0x000fe20003f06000 */
[----:B------:R-:W-:Y:S01]  /*0220*/  FADD R18, RZ, -R18 ;  /* 0x80000012ff127221 */ /* 0x000fe20000000000 */
[----:B------:R-:W-:Y:S02]  /*0230*/  SEL R17, R2, RZ, P2 ;  /* 0x000000ff02117207 */ /* 0x000fe40001000000 */
[----:B------:R-:W-:Y:S02]  /*0240*/  SEL R16, R16, RZ, !P0 ;  /* 0x000000ff10107207 */ /* 0x000fe40004000000 */
[----:B------:R-:W-:Y:S01]  /*0250*/  FSETP.NAN.AND P1, PT, R18, R18, PT ;  /* 0x000000121200720b */ /* 0x000fe20003f28000 */
[----:B------:R-:W-:Y:S01]  /*0260*/  IMAD.U32 R17, R17, 0x10000, RZ ;  /* 0x0001000011117824 */ /* 0x000fe200078e00ff */
[----:B------:R-:W-:-:S02]  /*0270*/  SHF.L.U32 R16, R16, 0x10, RZ ;  /* 0x0000001010107819 */ /* 0x000fc400000006ff */
[----:B------:R-:W-:Y:S02]  /*0280*/  FSETP.GTU.AND P0, PT, R19, RZ, PT ;  /* 0x000000ff1300720b */ /* 0x000fe40003f0c000 */
[----:B------:R-:W-:Y:S01]  /*0290*/  FSETP.GT.AND P2, PT, R18, R17, PT ;  /* 0x000000111200720b */ /* 0x000fe20003f44000 */
[----:B------:R-:W-:Y:S01]  /*02a0*/  FADD R36, RZ, -R16 ;  /* 0x80000010ff247221 */ /* 0x000fe20000000000 */
[----:B------:R-:W-:-:S05]  /*02b0*/  SEL R2, R2, RZ, P0 ;  /* 0x000000ff02027207 */ /* 0x000fca0000000000 */
[----:B------:R-:W-:Y:S02]  /*02c0*/  @!P1 FSEL R18, R18, R17, P2 ;  /* 0x0000001112129208 */ /* 0x000fe40001000000 */
[----:B------:R-:W-:Y:S02]  /*02d0*/  FSETP.NAN.AND P1, PT, R36, R36, PT ;  /* 0x000000242400720b */ /* 0x000fe40003f28000 */
[----:B------:R-:W-:Y:S01]  /*02e0*/  SHF.L.U32 R23, R2, 0x10, RZ ;  /* 0x0000001002177819 */ /* 0x000fe200000006ff */
[----:B------:R-:W-:-:S03]  /*02f0*/  FMUL R2, R18, 0.0078740157186985015869 ;  /* 0x3c01020412027820 */ /* 0x000fc60000400000 */
[----:B------:R-:W-:Y:S02]  /*0300*/  FSETP.GT.AND P2, PT, R36, R23, PT ;  /* 0x000000172400720b */ /* 0x000fe40003f44000 */
[----:B------:R-:W-:-:S05]  /*0310*/  FSETP.GT.AND P0, PT, R2, 9.9999997473787516356e-06, PT ;  /* 0x3727c5ac0200780b */ /* 0x000fca0003f04000 */
[----:B------:R-:W-:-:S05]  /*0320*/  @!P1 FSEL R36, R36, R23, P2 ;  /* 0x0000001724249208 */ /* 0x000fca0001000000 */
[----:B------:R-:W-:Y:S01]  /*0330*/  FMUL R36, R36, 0.0078740157186985015869 ;  /* 0x3c01020424247820 */ /* 0x000fe20000400000 */
[----:B------:R-:W-:-:S04]  /*0340*/  FSETP.NAN.AND P2, PT, R2, R2, PT ;  /* 0x000000020200720b */ /* 0x000fc80003f48000 */
[----:B------:R-:W-:Y:S01]  /*0350*/  FSETP.GT.AND P1, PT, R36, 9.9999997473787516356e-06, PT ;  /* 0x3727c5ac2400780b */ /* 0x000fe20003f24000 */
[C---:B------:R-:W-:Y:S01]  /*0360*/  IMAD.WIDE.U32 R16, R21.reuse, R0, c[0x0][0x170] ;  /* 0x00005c0015107625 */ /* 0x040fe200078e0000 */
[----:B----4-:R-:W-:Y:S02]  /*0370*/  I2FP.F32.S32 R31, R5 ;  /* 0x00000005001f7245 */ /* 0x010fe40000201400 */
[----:B------:R-:W-:Y:S02]  /*0380*/  @!P0 FSEL R2, R2, 9.9999997473787516356e-06, P2 ;  /* 0x3727c5ac02028808 */ /* 0x000fe40001000000 */
[----:B-----5:R-:W-:Y:S02]  /*0390*/  PRMT R5, R8, 0x7632, R5 ;  /* 0x0000763208057816 */ /* 0x020fe40000000005 */
[----:B------:R-:W-:Y:S01]  /*03a0*/  PRMT R30, R12, 0x7632, R30 ;  /* 0x000076320c1e7816 */ /* 0x000fe2000000001e */
[----:B------:R-:W-:Y:S01]  /*03b0*/  IMAD.WIDE.U32 R20, R21, R32, c[0x0][0x168] ;  /* 0x00005a0015147625 */ /* 0x000fe200078e0020 */
[----:B------:R-:W-:Y:S01]  /*03c0*/  FSETP.NAN.AND P0, PT, R36, R36, PT ;  /* 0x000000242400720b */ /* 0x000fe20003f08000 */
[----:B------:R-:W2:Y:S01]  /*03d0*/  LDG.E.EL.128 R16, [R16.64] ;  /* 0x0000000410107981 */ /* 0x000ea2000c2e1d00 */
[----:B------:R-:W-:Y:S01]  /*03e0*/  SHF.L.U32 R30, R30, 0x10, RZ ;  /* 0x000000101e1e7819 */ /* 0x000fe200000006ff */
[----:B------:R-:W-:Y:S01]  /*03f0*/  IMAD.U32 R5, R5, 0x10000, RZ ;  /* 0x0001000005057824 */ /* 0x000fe200078e00ff */
[----:B------:R-:W-:Y:S01]  /*0400*/  FMUL R31, R31, R2 ;  /* 0x000000021f1f7220 */ /* 0x000fe20000400000 */
[----:B------:R-:W-:Y:S01]  /*0410*/  I2FP.F32.S32 R35, R4 ;  /* 0x0000000400237245 */ /* 0x000fe20000201400 */
[----:B------:R-:W3:Y:S01]  /*0420*/  LDG.E.EL.128 R20, [R20.64] ;  /* 0x0000000414147981 */ /* 0x000ee2000c2e1d00 */
[----:B------:R-:W-:Y:S01]  /*0430*/  @!P1 FSEL R36, R36, 9.9999997473787516356e-06, P0 ;  /* 0x3727c5ac24249808 */ /* 0x000fe20000000000 */
[----:B------:R-:W-:Y:S01]  /*0440*/  FFMA R5, R5, R31, R30 ;  /* 0x0000001f05057223 */ /* 0x000fe2000000001e */
[----:B------:R-:W-:Y:S01]  /*0450*/  IMAD.U32 R4, R8, 0x10000, RZ ;  /* 0x0001000008047824 */ /* 0x000fe200078e00ff */
[----:B------:R-:W-:Y:S01]  /*0460*/  SHF.L.U32 R31, R12, 0x10, RZ ;  /* 0x000000100c1f7819 */ /* 0x000fe200000006ff */
[----:B------:R-:W-:Y:S01]  /*0470*/  IMAD.HI R8, R33, 0x2aaaaaab, RZ ;  /* 0x2aaaaaab21087827 */ /* 0x000fe200078e02ff */
[----:B------:R-:W-:-:S04]  /*0480*/  FMUL R35, R35, R36 ;  /* 0x0000002423237220 */ /* 0x000fc80000400000 */
[----:B------:R-:W-:Y:S01]  /*0490*/  FFMA R4, R4, R35, R31 ;  /* 0x0000002304047223 */ /* 0x000fe2000000001f */
[----:B------:R-:W-:-:S04]  /*04a0*/  SHF.R.U32.HI R31, RZ, 0x1f, R8 ;  /* 0x0000001fff1f7819 */ /* 0x000fc80000011608 */
[----:B------:R-:W-:Y:S02]  /*04b0*/  LEA.HI R8, R8, R31, RZ, 0x17 ;  /* 0x0000001f08087211 */ /* 0x000fe400078fb8ff */
[----:B------:R-:W4:Y:S01]  /*04c0*/  LDG.E.128 R28, [R28.64+0x10] ;  /* 0x000010041c1c7981 */ /* 0x000f22000c1e1d00 */
[----:B------:R-:W-:Y:S02]  /*04d0*/  I2FP.F32.S32 R35, R7 ;  /* 0x0000000700237245 */ /* 0x000fe40000201400 */
[----:B------:R-:W-:Y:S01]  /*04e0*/  IMAD R33, R8, -0xc00, R33 ;  /* 0xfffff40008217824 */ /* 0x000fe200078e0221 */
[----:B------:R-:W-:Y:S02]  /*04f0*/  PRMT R7, R9, 0x7632, R7 ;  /* 0x0000763209077816 */ /* 0x000fe40000000007 */
[----:B------:R-:W-:Y:S01]  /*0500*/  PRMT R8, R13, 0x7632, R8 ;  /* 0x000076320d087816 */ /* 0x000fe20000000008 */
[----:B------:R-:W-:Y:S01]  /*0510*/  FMUL R35, R2, R35 ;  /* 0x0000002302237220 */ /* 0x000fe20000400000 */
[----:B------:R-:W-:-:S02]  /*0520*/  IMAD.WIDE R32, R33, R32, c[0x0][0x168] ;  /* 0x00005a0021207625 */ /* 0x000fc400078e0220 */
[----:B------:R-:W-:Y:S02]  /*0530*/  SHF.L.U32 R8, R8, 0x10, RZ ;  /* 0x0000001008087819 */ /* 0x000fe400000006ff */
[----:B------:R-:W-:-:S04]  /*0540*/  IMAD.U32 R7, R7, 0x10000, RZ ;  /* 0x0001000007077824 */ /* 0x000fc800078e00ff */
[----:B------:R-:W-:Y:S02]  /*0550*/  FFMA R7, R7, R35, R8 ;  /* 0x0000002307077223 */ /* 0x000fe40000000008 */
[----:B------:R-:W5:Y:S01]  /*0560*/  LDG.E.EL.128 R32, [R32.64+0x6000] ;  /* 0x0060000420207981 */ /* 0x000f62000c2e1d00 */
[----:B------:R-:W-:Y:S01]  /*0570*/  I2FP.F32.S32 R37, R6 ;  /* 0x0000000600257245 */ /* 0x000fe20000201400 */
[----:B------:R-:W-:Y:S01]  /*0580*/  IMAD.U32 R6, R9, 0x10000, RZ ;  /* 0x0001000009067824 */ /* 0x000fe200078e00ff */
[----:B------:R-:W-:-:S03]  /*0590*/  SHF.L.U32 R13, R13, 0x10, RZ ;  /* 0x000000100d0d7819 */ /* 0x000fc600000006ff */
[----:B------:R-:W-:-:S04]  /*05a0*/  FMUL R37, R36, R37 ;  /* 0x0000002524257220 */ /* 0x000fc80000400000 */
[----:B------:R-:W-:Y:S01]  /*05b0*/  FFMA R6, R6, R37, R13 ;  /* 0x0000002506067223 */ /* 0x000fe2000000000d */
[----:B------:R-:W-:Y:S02]  /*05c0*/  PRMT R12, R25, 0x7632, R12 ;  /* 0x00007632190c7816 */ /* 0x000fe4000000000c */
[C---:B------:R-:W-:Y:S02]  /*05d0*/  PRMT R8, R10.reuse, 0x7632, R8 ;  /* 0x000076320a087816 */ /* 0x040fe40000000008 */
[----:B------:R-:W-:Y:S01]  /*05e0*/  SHF.L.U32 R10, R10, 0x10, RZ ;  /* 0x000000100a0a7819 */ /* 0x000fe200000006ff */
[C---:B--2---:R-:W-:Y:S01]  /*05f0*/  IMAD.U32 R9, R16.reuse, 0x10000, RZ ;  /* 0x0001000010097824 */ /* 0x044fe200078e00ff */
[----:B------:R-:W-:Y:S02]  /*0600*/  PRMT R16, R16, 0x7632, R16 ;  /* 0x0000763210107816 */ /* 0x000fe40000000010 */
[----:B------:R-:W-:Y:S01]  /*0610*/  SHF.L.U32 R13, R17, 0x10, RZ ;  /* 0x00000010110d7819 */ /* 0x000fe200000006ff */
[----:B---3--:R-:W-:Y:S01]  /*0620*/  FADD R20, R20, R9 ;  /* 0x0000000914147221 */ /* 0x008fe20000000000 */
[----:B------:R-:W-:-:S02]  /*0630*/  SHF.L.U32 R9, R24, 0x10, RZ ;  /* 0x0000001018097819 */ /* 0x000fc400000006ff */
[----:B------:R-:W-:Y:S01]  /*0640*/  PRMT R17, R17, 0x7632, R17 ;  /* 0x0000763211117816 */ /* 0x000fe20000000011 */
[----:B------:R-:W-:Y:S02]  /*0650*/  IMAD.U32 R16, R16, 0x10000, RZ ;  /* 0x0001000010107824 */ /* 0x000fe400078e00ff */
[----:B------:R-:W-:Y:S01]  /*0660*/  FFMA R4, R20, R4, R9 ;  /* 0x0000000414047223 */ /* 0x000fe20000000009 */
[----:B------:R-:W-:Y:S01]  /*0670*/  PRMT R24, R24, 0x7632, R24 ;  /* 0x0000763218187816 */ /* 0x000fe20000000018 */
[----:B------:R-:W-:Y:S01]  /*0680*/  IMAD.U32 R20, R17, 0x10000, RZ ;  /* 0x0001000011147824 */ /* 0x000fe200078e00ff */
[----:B------:R-:W-:Y:S01]  /*0690*/  FADD R21, R21, R16 ;  /* 0x0000001015157221 */ /* 0x000fe20000000000 */
[----:B------:R-:W-:Y:S01]  /*06a0*/  SHF.L.U32 R16, R25, 0x10, RZ ;  /* 0x0000001019107819 */ /* 0x000fe200000006ff */
[----:B------:R-:W-:Y:S01]  /*06b0*/  FADD R13, R22, R13 ;  /* 0x0000000d160d7221 */ /* 0x000fe20000000000 */
[----:B------:R-:W-:Y:S01]  /*06c0*/  FADD R23, R23, R20 ;  /* 0x0000001417177221 */ /* 0x000fe20000000000 */
[----:B------:R-:W-:Y:S01]  /*06d0*/  SHF.L.U32 R20, R12, 0x10, RZ ;  /* 0x000000100c147819 */ /* 0x000fe200000006ff */
[----:B------:R-:W-:Y:S01]  /*06e0*/  IMAD.U32 R24, R24, 0x10000, RZ ;  /* 0x0001000018187824 */ /* 0x000fe200078e00ff */
[----:B------:R-:W-:Y:S01]  /*06f0*/  FFMA R6, R13, R6, R16 ;  /* 0x000000060d067223 */ /* 0x000fe20000000010 */
[C---:B------:R-:W-:Y:S01]  /*0700*/  PRMT R12, R14.reuse, 0x7632, R12 ;  /* 0x000076320e0c7816 */ /* 0x040fe2000000000c */
[----:B------:R-:W-:Y:S01]  /*0710*/  IMAD.U32 R13, R14, 0x10000, RZ ;  /* 0x000100000e0d7824 */ /* 0x000fe200078e00ff */
[----:B------:R-:W-:Y:S01]  /*0720*/  PRMT R14, R15, 0x7632, R14 ;  /* 0x000076320f0e7816 */ /* 0x000fe2000000000e */
[----:B------:R-:W-:Y:S01]  /*0730*/  FFMA R5, R21, R5, R24 ;  /* 0x0000000515057223 */ /* 0x000fe20000000018 */
[----:B------:R-:W-:Y:S01]  /*0740*/  SHF.L.U32 R16, R15, 0x10, RZ ;  /* 0x000000100f107819 */ /* 0x000fe200000006ff */
[----:B------:R-:W-:Y:S01]  /*0750*/  FFMA R7, R23, R7, R20 ;  /* 0x0000000717077223 */ /* 0x000fe20000000014 */
[----:B----4-:R-:W-:Y:S01]  /*0760*/  I2FP.F32.S32 R29, R29 ;  /* 0x0000001d001d7245 */ /* 0x010fe20000201400 */
[----:B------:R-:W-:Y:S01]  /*0770*/  IMAD.U32 R17, R18, 0x10000, RZ ;  /* 0x0001000012117824 */ /* 0x000fe200078e00ff */
[----:B------:R-:W-:-:S02]  /*0780*/  I2FP.F32.S32 R31, R31 ;  /* 0x0000001f001f7245 */ /* 0x000fc40000201400 */
[----:B------:R-:W-:Y:S02]  /*0790*/  PRMT R9, R11, 0x7632, R9 ;  /* 0x000076320b097816 */ /* 0x000fe40000000009 */
[----:B------:R-:W-:Y:S02]  /*07a0*/  PRMT R15, R18, 0x7632, R15 ;  /* 0x00007632120f7816 */ /* 0x000fe4000000000f */
[C---:B------:R-:W-:Y:S02]  /*07b0*/  PRMT R18, R19.reuse, 0x7632, R18 ;  /* 0x0000763213127816 */ /* 0x040fe40000000012 */
[----:B------:R-:W-:Y:S02]  /*07c0*/  I2FP.F32.S32 R21, R28 ;  /* 0x0000001c00157245 */ /* 0x000fe40000201400 */
[----:B------:R-:W-:Y:S01]  /*07d0*/  I2FP.F32.S32 R23, R30 ;  /* 0x0000001e00177245 */ /* 0x000fe20000201400 */
[C---:B------:R-:W-:Y:S01]  /*07e0*/  FMUL R24, R2.reuse, R29 ;  /* 0x0000001d02187220 */ /* 0x040fe20000400000 */
[----:B------:R-:W-:Y:S01]  /*07f0*/  FMUL R22, R2, R31 ;  /* 0x0000001f02167220 */ /* 0x000fe20000400000 */
[----:B------:R-:W-:Y:S01]  /*0800*/  SHF.L.U32 R19, R19, 0x10, RZ ;  /* 0x0000001013137819 */ /* 0x000fe200000006ff */
[----:B------:R-:W-:Y:S01]  /*0810*/  IMAD.U32 R9, R9, 0x10000, RZ ;  /* 0x0001000009097824 */ /* 0x000fe200078e00ff */
[----:B------:R-:W-:Y:S01]  /*0820*/  PRMT R2, R26, 0x7632, R2 ;  /* 0x000076321a027816 */ /* 0x000fe20000000002 */
[----:B------:R-:W-:Y:S01]  /*0830*/  IMAD.U32 R14, R14, 0x10000, RZ ;  /* 0x000100000e0e7824 */ /* 0x000fe200078e00ff */
[----:B------:R-:W-:Y:S01]  /*0840*/  PRMT R20, R27, 0x7632, R20 ;  /* 0x000076321b147816 */ /* 0x000fe20000000014 */
[----:B------:R-:W-:Y:S01]  /*0850*/  IMAD.U32 R11, R11, 0x10000, RZ ;  /* 0x000100000b0b7824 */ /* 0x000fe200078e00ff */
[----:B------:R-:W-:Y:S01]  /*0860*/  SHF.L.U32 R25, R8, 0x10, RZ ;  /* 0x0000001008197819 */ /* 0x000fe200000006ff */
[----:B------:R-:W-:Y:S01]  /*0870*/  FMUL R21, R36, R21 ;  /* 0x0000001524157220 */ /* 0x000fe20000400000 */
[----:B------:R-:W-:Y:S01]  /*0880*/  SHF.L.U32 R12, R12, 0x10, RZ ;  /* 0x000000100c0c7819 */ /* 0x000fe200000006ff */
[----:B------:R-:W-:Y:S01]  /*0890*/  FMUL R23, R36, R23 ;  /* 0x0000001724177220 */ /* 0x000fe20000400000 */
[----:B------:R-:W-:Y:S01]  /*08a0*/  SHF.L.U32 R18, R18, 0x10, RZ ;  /* 0x0000001012127819 */ /* 0x000fe200000006ff */
[----:B------:R-:W-:Y:S01]  /*08b0*/  IMAD.U32 R8, R15, 0x10000, RZ ;  /* 0x000100000f087824 */ /* 0x000fe200078e00ff */
[----:B------:R-:W-:Y:S01]  /*08c0*/  SHF.L.U32 R27, R27, 0x10, RZ ;  /* 0x000000101b1b7819 */ /* 0x000fe200000006ff */
[----:B------:R-:W-:Y:S01]  /*08d0*/  FFMA R14, R9, R22, R14 ;  /* 0x00000016090e7223 */ /* 0x000fe2000000000e */
[----:B------:R-:W-:Y:S01]  /*08e0*/  SHF.L.U32 R20, R20, 0x10, RZ ;  /* 0x0000001014147819 */ /* 0x000fe200000006ff */
[----:B------:R-:W-:Y:S01]  /*08f0*/  IMAD.U32 R26, R26, 0x10000, RZ ;  /* 0x000100001a1a7824 */ /* 0x000fe200078e00ff */
[----:B------:R-:W-:Y:S01]  /*0900*/  FFMA R24, R25, R24, R12 ;  /* 0x0000001819187223 */ /* 0x000fe2000000000c */
[----:B------:R-:W-:Y:S01]  /*0910*/  FFMA R10, R10, R21, R13 ;  /* 0x000000150a0a7223 */ /* 0x000fe2000000000d */
[----:B------:R-:W-:Y:S01]  /*0920*/  FFMA R11, R11, R23, R16 ;  /* 0x000000170b0b7223 */ /* 0x000fe20000000010 */
[----:B-----5:R-:W-:Y:S01]  /*0930*/  FADD R17, R32, R17 ;  /* 0x0000001120117221 */ /* 0x020fe20000000000 */
[----:B------:R-:W-:Y:S01]  /*0940*/  FADD R34, R34, R19 ;  /* 0x0000001322227221 */ /* 0x000fe20000000000 */
[----:B------:R-:W-:Y:S01]  /*0950*/  IMAD.U32 R9, R2, 0x10000, RZ ;  /* 0x0001000002097824 */ /* 0x000fe200078e00ff */
[----:B------:R-:W-:Y:S01]  /*0960*/  FADD R8, R33, R8 ;  /* 0x0000000821087221 */ /* 0x000fe20000000000 */
[----:B------:R-:W-:Y:S01]  /*0970*/  FADD R35, R35, R18 ;  /* 0x0000001223237221 */ /* 0x000fe20000000000 */
[----:B------:R-:W-:Y:S01]  /*0980*/  FFMA R10, R17, R10, R26 ;  /* 0x0000000a110a7223 */ /* 0x000fe2000000001a */
[----:B------:R-:W-:Y:S01]  /*0990*/  FFMA R11, R34, R11, R27 ;  /* 0x0000000b220b7223 */ /* 0x000fe2000000001b */
[----:B------:R-:W-:Y:S01]  /*09a0*/  FFMA R9, R8, R24, R9 ;  /* 0x0000001808097223 */ /* 0x000fe20000000009 */
[----:B------:R-:W-:Y:S01]  /*09b0*/  FFMA R14, R35, R14, R20 ;  /* 0x0000000e230e7223 */ /* 0x000fe20000000014 */
[----:B------:R-:W-:Y:S01]  /*09c0*/  F2FP.BF16.PACK_AB R4, R5, R4 ;  /* 0x000000040504723e */ /* 0x000fe200000010ff */
[----:B------:R-:W-:Y:S01]  /*09d0*/  IMAD.WIDE R2, R3, R0, c[0x0][0x1a0] ;  /* 0x0000680003027625 */ /* 0x000fe200078e0200 */
[----:B------:R-:W-:-:S02]  /*09e0*/  F2FP.BF16.PACK_AB R5, R7, R6 ;  /* 0x000000060705723e */ /* 0x000fc400000010ff */
[----:B------:R-:W-:Y:S02]  /*09f0*/  F2FP.BF16.PACK_AB R6, R9, R10 ;  /* 0x0000000a0906723e */ /* 0x000fe400000010ff */
[----:B------:R-:W-:-:S05]  /*0a00*/  F2FP.BF16.PACK_AB R7, R14, R11 ;  /* 0x0000000b0e07723e */ /* 0x000fca00000010ff */
[----:B------:R-:W-:Y:S01]  /*0a10*/  STG.E.128 [R2.64], R4 ;  /* 0x0000000402007986 */ /* 0x000fe2000c101d04 */
[----:B------:R-:W-:Y:S05]  /*0a20*/  EXIT ;  /* 0x000000000000794d */ /* 0x000fea0003800000 */
.L_x_0:
[----:B------:R-:W-:-:S00]  /*0a30*/  BRA `(.L_x_0) ;  /* 0xfffffff000007947 */ /* 0x000fc0000383ffff */
[----:B------:R-:W-:-:S00]  /*0a40*/  NOP ;  /* 0x0000000000007918 */ /* 0x000fc00000000000 */
        /* <DEDUP_REMOVED lines=11> */
.L_x_1:
